//
// Generated by NVIDIA NVVM Compiler
//
// Compiler Build ID: CL-36424714
// Cuda compilation tools, release 13.0, V13.0.88
// Based on NVVM 20.0.0
//

.version 9.0
.target sm_100
.address_size 64

	// .globl	_Z21convolution_2D_DEVICEPfS_i
// _ZZ21convolution_2D_DEVICEPfS_iE4tile has been demoted

.visible .entry _Z21convolution_2D_DEVICEPfS_i(
	.param .u64 .ptr .align 1 _Z21convolution_2D_DEVICEPfS_i_param_0,
	.param .u64 .ptr .align 1 _Z21convolution_2D_DEVICEPfS_i_param_1,
	.param .u32 _Z21convolution_2D_DEVICEPfS_i_param_2
)
{
	.reg .pred 	%p<10>;
	.reg .b32 	%r<21>;
	.reg .b32 	%f<20>;
	.reg .b64 	%rd<9>;
	.reg .b64 	%fd<36>;
	// demoted variable
	.shared .align 4 .b8 _ZZ21convolution_2D_DEVICEPfS_iE4tile[4096];
	ld.param.u64 	%rd1, [_Z21convolution_2D_DEVICEPfS_i_param_0];
	ld.param.u64 	%rd2, [_Z21convolution_2D_DEVICEPfS_i_param_1];
	ld.param.u32 	%r6, [_Z21convolution_2D_DEVICEPfS_i_param_2];
	mov.u32 	%r1, %tid.x;
	mov.u32 	%r2, %tid.y;
	mov.u32 	%r7, %ctaid.y;
	mad.lo.s32 	%r3, %r7, 30, %r2;
	mov.u32 	%r8, %ctaid.x;
	mad.lo.s32 	%r4, %r8, 30, %r1;
	setp.eq.s32 	%p1, %r3, 0;
	setp.gt.s32 	%p2, %r3, %r6;
	or.pred  	%p3, %p1, %p2;
	setp.lt.s32 	%p4, %r4, 1;
	or.pred  	%p5, %p4, %p3;
	setp.gt.s32 	%p6, %r4, %r6;
	shl.b32 	%r9, %r2, 7;
	mov.u32 	%r10, _ZZ21convolution_2D_DEVICEPfS_iE4tile;
	add.s32 	%r11, %r10, %r9;
	shl.b32 	%r12, %r1, 2;
	add.s32 	%r5, %r11, %r12;
	or.pred  	%p7, %p6, %p5;
	@%p7 bra 	$L__BB0_2;
	cvta.to.global.u64 	%rd3, %rd1;
	add.s32 	%r14, %r3, -1;
	mad.lo.s32 	%r15, %r6, %r14, %r4;
	add.s32 	%r16, %r15, -1;
	mul.wide.u32 	%rd4, %r16, 4;
	add.s64 	%rd5, %rd3, %rd4;
	ld.global.f32 	%f3, [%rd5];
	st.shared.f32 	[%r5], %f3;
	bra.uni 	$L__BB0_3;
$L__BB0_2:
	mov.b32 	%r13, 0;
	st.shared.u32 	[%r5], %r13;
$L__BB0_3:
	bar.sync 	0;
	max.u32 	%r18, %r1, %r2;
	setp.gt.u32 	%p8, %r18, 29;
	@%p8 bra 	$L__BB0_6;
	ld.shared.f32 	%f4, [%r5];
	cvt.f64.f32 	%fd1, %f4;
	div.rn.f64 	%fd2, %fd1, 0d4022000000000000;
	add.f64 	%fd3, %fd2, 0d0000000000000000;
	cvt.rn.f32.f64 	%f5, %fd3;
	ld.shared.f32 	%f6, [%r5+4];
	cvt.f64.f32 	%fd4, %f6;
	div.rn.f64 	%fd5, %fd4, 0d4022000000000000;
	cvt.f64.f32 	%fd6, %f5;
	add.f64 	%fd7, %fd5, %fd6;
	cvt.rn.f32.f64 	%f7, %fd7;
	ld.shared.f32 	%f8, [%r5+8];
	cvt.f64.f32 	%fd8, %f8;
	div.rn.f64 	%fd9, %fd8, 0d4022000000000000;
	cvt.f64.f32 	%fd10, %f7;
	add.f64 	%fd11, %fd9, %fd10;
	cvt.rn.f32.f64 	%f9, %fd11;
	ld.shared.f32 	%f10, [%r5+128];
	cvt.f64.f32 	%fd12, %f10;
	div.rn.f64 	%fd13, %fd12, 0d4022000000000000;
	cvt.f64.f32 	%fd14, %f9;
	add.f64 	%fd15, %fd13, %fd14;
	cvt.rn.f32.f64 	%f11, %fd15;
	ld.shared.f32 	%f12, [%r5+132];
	cvt.f64.f32 	%fd16, %f12;
	div.rn.f64 	%fd17, %fd16, 0d4022000000000000;
	cvt.f64.f32 	%fd18, %f11;
	add.f64 	%fd19, %fd17, %fd18;
	cvt.rn.f32.f64 	%f13, %fd19;
	ld.shared.f32 	%f14, [%r5+136];
	cvt.f64.f32 	%fd20, %f14;
	div.rn.f64 	%fd21, %fd20, 0d4022000000000000;
	cvt.f64.f32 	%fd22, %f13;
	add.f64 	%fd23, %fd21, %fd22;
	cvt.rn.f32.f64 	%f15, %fd23;
	ld.shared.f32 	%f16, [%r5+256];
	cvt.f64.f32 	%fd24, %f16;
	div.rn.f64 	%fd25, %fd24, 0d4022000000000000;
	cvt.f64.f32 	%fd26, %f15;
	add.f64 	%fd27, %fd25, %fd26;
	cvt.rn.f32.f64 	%f17, %fd27;
	ld.shared.f32 	%f18, [%r5+260];
	cvt.f64.f32 	%fd28, %f18;
	div.rn.f64 	%fd29, %fd28, 0d4022000000000000;
	cvt.f64.f32 	%fd30, %f17;
	add.f64 	%fd31, %fd29, %fd30;
	cvt.rn.f32.f64 	%f1, %fd31;
	ld.shared.f32 	%f2, [%r5+264];
	max.s32 	%r19, %r3, %r4;
	setp.ge.s32 	%p9, %r19, %r6;
	@%p9 bra 	$L__BB0_6;
	cvt.f64.f32 	%fd32, %f1;
	cvt.f64.f32 	%fd33, %f2;
	div.rn.f64 	%fd34, %fd33, 0d4022000000000000;
	add.f64 	%fd35, %fd34, %fd32;
	cvt.rn.f32.f64 	%f19, %fd35;
	mad.lo.s32 	%r20, %r6, %r3, %r4;
	cvta.to.global.u64 	%rd6, %rd2;
	mul.wide.s32 	%rd7, %r20, 4;
	add.s64 	%rd8, %rd6, %rd7;
	st.global.f32 	[%rd8], %f19;
$L__BB0_6:
	ret;

}


// ===== COMPILED SASS (sm_100) =====

	.target	sm_100

	.elftype	@"ET_EXEC"


//--------------------- .note.nv.tkinfo           --------------------------
	.section	.note.nv.tkinfo,"",@"SHT_NOTE"
	.sectionflags	@"SHF_NOTE_NV_TKINFO"
	.tkinfo
        /*0018*/ 	.word	0x00000002
        /*0030*/ 	.string	""
        /*0030*/ 	.string	"ptxas"
        /*0030*/ 	.string	"Cuda compilation tools, release 13.0, V13.0.88"
        /*0030*/ 	.string	"Build cuda_13.0.r13.0/compiler.36424714_0"
        /*0030*/ 	.string	"-arch sm_100 -m 64 "



//--------------------- .note.nv.cuinfo           --------------------------
	.section	.note.nv.cuinfo,"",@"SHT_NOTE"
	.sectionflags	@"SHF_NOTE_NV_CUINFO"
        /*0018*/ 	.short	0x0002
        /*001a*/ 	.short	0x0064
        /*001c*/ 	.short	0x0082
	.zero		2


//--------------------- .nv.info                  --------------------------
	.section	.nv.info,"",@"SHT_CUDA_INFO"
	.align	4


	//----- nvinfo : EIATTR_REGCOUNT
	.align		4
        /*0000*/ 	.byte	0x04, 0x2f
        /*0002*/ 	.short	(.L_1 - .L_0)
	.align		4
.L_0:
        /*0004*/ 	.word	index@(_Z21convolution_2D_DEVICEPfS_i)
        /*0008*/ 	.word	0x0000001e


	//----- nvinfo : EIATTR_FRAME_SIZE
	.align		4
.L_1:
        /*000c*/ 	.byte	0x04, 0x11
        /*000e*/ 	.short	(.L_3 - .L_2)
	.align		4
.L_2:
        /*0010*/ 	.word	index@($__internal_0_$__cuda_sm20_div_rn_f64_full)
        /*0014*/ 	.word	0x00000000


	//----- nvinfo : EIATTR_FRAME_SIZE
	.align		4
.L_3:
        /*0018*/ 	.byte	0x04, 0x11
        /*001a*/ 	.short	(.L_5 - .L_4)
	.align		4
.L_4:
        /*001c*/ 	.word	index@(_Z21convolution_2D_DEVICEPfS_i)
        /*0020*/ 	.word	0x00000000


	//----- nvinfo : EIATTR_MIN_STACK_SIZE
	.align		4
.L_5:
        /*0024*/ 	.byte	0x04, 0x12
        /*0026*/ 	.short	(.L_7 - .L_6)
	.align		4
.L_6:
        /*0028*/ 	.word	index@(_Z21convolution_2D_DEVICEPfS_i)
        /*002c*/ 	.word	0x00000000
.L_7:


//--------------------- .nv.compat                --------------------------
	.section	.nv.compat,"",@"SHT_CUDA_COMPAT_INFO"
	.align	4
        /*0000*/ 	.byte	0x02, 0x09, 0x00, 0x00, 0x02, 0x02, 0x01, 0x00, 0x02, 0x05, 0x05, 0x00, 0x03, 0x07, 0x01, 0x01
        /*0010*/ 	.byte	0x02, 0x03, 0x00, 0x00, 0x02, 0x06, 0x01, 0x00, 0x04, 0x0b, 0x08, 0x00, 0x01, 0x00, 0x00, 0x00
        /*0020*/ 	.byte	0x00, 0x00, 0x00, 0x00


//--------------------- .nv.info._Z21convolution_2D_DEVICEPfS_i --------------------------
	.section	.nv.info._Z21convolution_2D_DEVICEPfS_i,"",@"SHT_CUDA_INFO"
	.sectionflags	@""
	.align	4


	//----- nvinfo : EIATTR_CUDA_API_VERSION
	.align		4
        /*0000*/ 	.byte	0x04, 0x37
        /*0002*/ 	.short	(.L_9 - .L_8)
.L_8:
        /*0004*/ 	.word	0x00000082


	//----- nvinfo : EIATTR_KPARAM_INFO
	.align		4
.L_9:
        /*0008*/ 	.byte	0x04, 0x17
        /*000a*/ 	.short	(.L_11 - .L_10)
.L_10:
        /*000c*/ 	.word	0x00000000
        /*0010*/ 	.short	0x0002
        /*0012*/ 	.short	0x0010
        /*0014*/ 	.byte	0x00, 0xf0, 0x11, 0x00


	//----- nvinfo : EIATTR_KPARAM_INFO
	.align		4
.L_11:
        /*0018*/ 	.byte	0x04, 0x17
        /*001a*/ 	.short	(.L_13 - .L_12)
.L_12:
        /*001c*/ 	.word	0x00000000
        /*0020*/ 	.short	0x0001
        /*0022*/ 	.short	0x0008
        /*0024*/ 	.byte	0x00, 0xf5, 0x21, 0x00


	//----- nvinfo : EIATTR_KPARAM_INFO
	.align		4
.L_13:
        /*0028*/ 	.byte	0x04, 0x17
        /*002a*/ 	.short	(.L_15 - .L_14)
.L_14:
        /*002c*/ 	.word	0x00000000
        /*0030*/ 	.short	0x0000
        /*0032*/ 	.short	0x0000
        /*0034*/ 	.byte	0x00, 0xf5, 0x21, 0x00


	//----- nvinfo : EIATTR_SPARSE_MMA_MASK
	.align		4
.L_15:
        /*0038*/ 	.byte	0x03, 0x50
        /*003a*/ 	.short	0x0000


	//----- nvinfo : EIATTR_MAXREG_COUNT
	.align		4
        /*003c*/ 	.byte	0x03, 0x1b
        /*003e*/ 	.short	0x00ff


	//----- nvinfo : EIATTR_NUM_BARRIERS
	.align		4
        /*0040*/ 	.byte	0x02, 0x4c
        /*0042*/ 	.byte	0x01
	.zero		1


	//----- nvinfo : EIATTR_MERCURY_ISA_VERSION
	.align		4
        /*0044*/ 	.byte	0x03, 0x5f
        /*0046*/ 	.short	0x0101


	//----- nvinfo : EIATTR_VRC_CTA_INIT_COUNT
	.align		4
        /*0048*/ 	.byte	0x02, 0x4a
	.zero		1
	.zero		1


	//----- nvinfo : EIATTR_EXIT_INSTR_OFFSETS
	.align		4
        /*004c*/ 	.byte	0x04, 0x1c
        /*004e*/ 	.short	(.L_17 - .L_16)


	//   ....[0]....
.L_16:
        /*0050*/ 	.word	0x000001d0


	//   ....[1]....
        /*0054*/ 	.word	0x00000ef0


	//   ....[2]....
        /*0058*/ 	.word	0x00001130


	//----- nvinfo : EIATTR_CRS_STACK_SIZE
	.align		4
.L_17:
        /*005c*/ 	.byte	0x04, 0x1e
        /*005e*/ 	.short	(.L_19 - .L_18)
.L_18:
        /*0060*/ 	.word	0x00000000


	//----- nvinfo : EIATTR_CBANK_PARAM_SIZE
	.align		4
.L_19:
        /*0064*/ 	.byte	0x03, 0x19
        /*0066*/ 	.short	0x0014


	//----- nvinfo : EIATTR_PARAM_CBANK
	.align		4
        /*0068*/ 	.byte	0x04, 0x0a
        /*006a*/ 	.short	(.L_21 - .L_20)
	.align		4
.L_20:
        /*006c*/ 	.word	index@(.nv.constant0._Z21convolution_2D_DEVICEPfS_i)
        /*0070*/ 	.short	0x0380
        /*0072*/ 	.short	0x0014


	//----- nvinfo : EIATTR_SW_WAR
	.align		4
.L_21:
        /*0074*/ 	.byte	0x04, 0x36
        /*0076*/ 	.short	(.L_23 - .L_22)
.L_22:
        /*0078*/ 	.word	0x00000008
.L_23:


//--------------------- .nv.callgraph             --------------------------
	.section	.nv.callgraph,"",@"SHT_CUDA_CALLGRAPH"
	.align	4
	.sectionentsize	8
	.align		4
        /*0000*/ 	.word	0x00000000
	.align		4
        /*0004*/ 	.word	0xffffffff
	.align		4
        /*0008*/ 	.word	0x00000000
	.align		4
        /*000c*/ 	.word	0xfffffffe
	.align		4
        /*0010*/ 	.word	0x00000000
	.align		4
        /*0014*/ 	.word	0xfffffffd
	.align		4
        /*0018*/ 	.word	0x00000000
	.align		4
        /*001c*/ 	.word	0xfffffffc


//--------------------- .text._Z21convolution_2D_DEVICEPfS_i --------------------------
	.section	.text._Z21convolution_2D_DEVICEPfS_i,"ax",@progbits
	.align	128
        .global         _Z21convolution_2D_DEVICEPfS_i
        .type           _Z21convolution_2D_DEVICEPfS_i,@function
        .size           _Z21convolution_2D_DEVICEPfS_i,(.L_x_24 - _Z21convolution_2D_DEVICEPfS_i)
        .other          _Z21convolution_2D_DEVICEPfS_i,@"STO_CUDA_ENTRY STV_DEFAULT"
_Z21convolution_2D_DEVICEPfS_i:
.text._Z21convolution_2D_DEVICEPfS_i:
[----:B------:R-:W-:Y:S01]  /*0000*/  LDC R1, c[0x0][0x37c] ;  /* 0x0000df00ff017b82 */ /* 0x000fe20000000800 */
[----:B------:R-:W0:Y:S01]  /*0010*/  S2R R4, SR_TID.Y ;  /* 0x0000000000047919 */ /* 0x000e220000002200 */
[----:B------:R-:W1:Y:S01]  /*0020*/  LDCU UR4, c[0x0][0x390] ;  /* 0x00007200ff0477ac */ /* 0x000e620008000800 */
[----:B------:R-:W0:Y:S01]  /*0030*/  S2R R3, SR_CTAID.Y ;  /* 0x0000000000037919 */ /* 0x000e220000002600 */
[----:B------:R-:W2:Y:S01]  /*0040*/  LDCU.64 UR6, c[0x0][0x358] ;  /* 0x00006b00ff0677ac */ /* 0x000ea20008000a00 */
[----:B------:R-:W3:Y:S01]  /*0050*/  S2R R9, SR_TID.X ;  /* 0x0000000000097919 */ /* 0x000ee20000002100 */
[----:B------:R-:W3:Y:S01]  /*0060*/  S2R R0, SR_CTAID.X ;  /* 0x0000000000007919 */ /* 0x000ee20000002500 */
[----:B0-----:R-:W-:-:S05]  /*0070*/  IMAD R2, R3, 0x1e, R4 ;  /* 0x0000001e03027824 */ /* 0x001fca00078e0204 */
[----:B-1----:R-:W-:Y:S01]  /*0080*/  ISETP.GT.AND P0, PT, R2, UR4, PT ;  /* 0x0000000402007c0c */ /* 0x002fe2000bf04270 */
[----:B---3--:R-:W-:-:S03]  /*0090*/  IMAD R3, R0, 0x1e, R9 ;  /* 0x0000001e00037824 */ /* 0x008fc600078e0209 */
[----:B------:R-:W-:-:S04]  /*00a0*/  ISETP.EQ.OR P0, PT, R2, RZ, P0 ;  /* 0x000000ff0200720c */ /* 0x000fc80000702670 */
[----:B------:R-:W-:-:S04]  /*00b0*/  ISETP.LT.OR P0, PT, R3, 0x1, P0 ;  /* 0x000000010300780c */ /* 0x000fc80000701670 */
[----:B------:R-:W-:-:S13]  /*00c0*/  ISETP.GT.OR P0, PT, R3, UR4, P0 ;  /* 0x0000000403007c0c */ /* 0x000fda0008704670 */
[----:B------:R-:W0:Y:S01]  /*00d0*/  @!P0 LDC.64 R6, c[0x0][0x380] ;  /* 0x0000e000ff068b82 */ /* 0x000e220000000a00 */
[----:B------:R-:W-:-:S04]  /*00e0*/  @!P0 VIADD R0, R2, 0xffffffff ;  /* 0xffffffff02008836 */ /* 0x000fc80000000000 */
[----:B------:R-:W-:-:S04]  /*00f0*/  @!P0 IMAD R0, R0, UR4, R3 ;  /* 0x0000000400008c24 */ /* 0x000fc8000f8e0203 */
[----:B------:R-:W-:-:S04]  /*0100*/  @!P0 VIADD R5, R0, 0xffffffff ;  /* 0xffffffff00058836 */ /* 0x000fc80000000000 */
[----:B0-----:R-:W-:-:S06]  /*0110*/  @!P0 IMAD.WIDE.U32 R6, R5, 0x4, R6 ;  /* 0x0000000405068825 */ /* 0x001fcc00078e0006 */
[----:B--2---:R-:W2:Y:S01]  /*0120*/  @!P0 LDG.E R7, desc[UR6][R6.64] ;  /* 0x0000000606078981 */ /* 0x004ea2000c1e1900 */
[----:B------:R-:W0:Y:S01]  /*0130*/  S2UR UR5, SR_CgaCtaId ;  /* 0x00000000000579c3 */ /* 0x000e220000008800 */
[----:B------:R-:W-:Y:S01]  /*0140*/  UMOV UR4, 0x400 ;  /* 0x0000040000047882 */ /* 0x000fe20000000000 */
[----:B------:R-:W-:-:S04]  /*0150*/  VIMNMX.U32 R0, PT, PT, R9, R4, !PT ;  /* 0x0000000409007248 */ /* 0x000fc80007fe0000 */
[----:B------:R-:W-:Y:S01]  /*0160*/  ISETP.GT.U32.AND P1, PT, R0, 0x1d, PT ;  /* 0x0000001d0000780c */ /* 0x000fe20003f24070 */
[----:B0-----:R-:W-:-:S06]  /*0170*/  ULEA UR4, UR5, UR4, 0x18 ;  /* 0x0000000405047291 */ /* 0x001fcc000f8ec0ff */
[----:B------:R-:W-:-:S05]  /*0180*/  LEA R4, R4, UR4, 0x7 ;  /* 0x0000000404047c11 */ /* 0x000fca000f8e38ff */
[----:B------:R-:W-:-:S05]  /*0190*/  IMAD R4, R9, 0x4, R4 ;  /* 0x0000000409047824 */ /* 0x000fca00078e0204 */
[----:B--2---:R0:W-:Y:S04]  /*01a0*/  @!P0 STS [R4], R7 ;  /* 0x0000000704008388 */ /* 0x0041e80000000800 */
[----:B------:R0:W-:Y:S01]  /*01b0*/  @P0 STS [R4], RZ ;  /* 0x000000ff04000388 */ /* 0x0001e20000000800 */
[----:B------:R-:W-:Y:S06]  /*01c0*/  BAR.SYNC.DEFER_BLOCKING 0x0 ;  /* 0x0000000000007b1d */ /* 0x000fec0000010000 */
[----:B------:R-:W-:Y:S05]  /*01d0*/  @P1 EXIT ;  /* 0x000000000000194d */ /* 0x000fea0003800000 */
[----:B0-----:R-:W0:Y:S01]  /*01e0*/  MUFU.RCP64H R7, 9 ;  /* 0x4022000000077908 */ /* 0x001e220000001800 */
[----:B------:R-:W1:Y:S01]  /*01f0*/  LDS R0, [R4] ;  /* 0x0000000004007984 */ /* 0x000e620000000800 */
[----:B------:R-:W-:Y:S01]  /*0200*/  IMAD.MOV.U32 R10, RZ, RZ, 0x0 ;  /* 0x00000000ff0a7424 */ /* 0x000fe200078e00ff */
[----:B------:R-:W-:Y:S01]  /*0210*/  UMOV UR4, URZ ;  /* 0x000000ff00047c82 */ /* 0x000fe20008000000 */
[----:B------:R-:W-:Y:S01]  /*0220*/  IMAD.MOV.U32 R11, RZ, RZ, 0x40220000 ;  /* 0x40220000ff0b7424 */ /* 0x000fe200078e00ff */
[----:B------:R-:W-:Y:S01]  /*0230*/  BSSY.RECONVERGENT B0, `(.L_x_0) ;  /* 0x0000014000007945 */ /* 0x000fe20003800200 */
[----:B------:R-:W-:-:S06]  /*0240*/  IMAD.MOV.U32 R6, RZ, RZ, 0x1 ;  /* 0x00000001ff067424 */ /* 0x000fcc00078e00ff */
[----:B0-----:R-:W-:-:S08]  /*0250*/  DFMA R8, R6, -R10, 1 ;  /* 0x3ff000000608742b */ /* 0x001fd0000000080a */
[----:B------:R-:W-:-:S08]  /*0260*/  DFMA R8, R8, R8, R8 ;  /* 0x000000080808722b */ /* 0x000fd00000000008 */
[----:B------:R-:W-:-:S08]  /*0270*/  DFMA R8, R6, R8, R6 ;  /* 0x000000080608722b */ /* 0x000fd00000000006 */
[C---:B------:R-:W-:Y:S01]  /*0280*/  DFMA R6, R8.reuse, -R10, 1 ;  /* 0x3ff000000806742b */ /* 0x040fe2000000080a */
[----:B-1----:R-:W0:Y:S07]  /*0290*/  F2F.F64.F32 R10, R0 ;  /* 0x00000000000a7310 */ /* 0x002e2e0000201800 */
[----:B------:R-:W-:-:S08]  /*02a0*/  DFMA R6, R8, R6, R8 ;  /* 0x000000060806722b */ /* 0x000fd00000000008 */
[----:B0-----:R-:W-:Y:S01]  /*02b0*/  DMUL R8, R10, R6 ;  /* 0x000000060a087228 */ /* 0x001fe20000000000 */
[----:B------:R-:W-:-:S07]  /*02c0*/  FSETP.GEU.AND P1, PT, |R11|, 6.5827683646048100446e-37, PT ;  /* 0x036000000b00780b */ /* 0x000fce0003f2e200 */
[----:B------:R-:W-:-:S08]  /*02d0*/  DFMA R12, R8, -9, R10 ;  /* 0xc0220000080c782b */ /* 0x000fd0000000000a */
[----:B------:R-:W-:-:S10]  /*02e0*/  DFMA R6, R6, R12, R8 ;  /* 0x0000000c0606722b */ /* 0x000fd40000000008 */
[----:B------:R-:W-:-:S05]  /*02f0*/  FFMA R5, RZ, 2.53125, R7 ;  /* 0x40220000ff057823 */ /* 0x000fca0000000007 */
[----:B------:R-:W-:Y:S01]  /*0300*/  FSETP.GT.AND P0, PT, |R5|, 1.469367938527859385e-39, PT ;  /* 0x001000000500780b */ /* 0x000fe20003f04200 */
[----:B------:R-:W-:-:S12]  /*0310*/  IMAD.MOV.U32 R5, RZ, RZ, 0x40220000 ;  /* 0x40220000ff057424 */ /* 0x000fd800078e00ff */
[----:B------:R-:W-:Y:S05]  /*0320*/  @P0 BRA P1, `(.L_x_1) ;  /* 0x0000000000100947 */ /* 0x000fea0000800000 */
[----:B------:R-:W-:-:S07]  /*0330*/  MOV R0, 0x350 ;  /* 0x0000035000007802 */ /* 0x000fce0000000f00 */
[----:B------:R-:W-:Y:S05]  /*0340*/  CALL.REL.NOINC `($__internal_0_$__cuda_sm20_div_rn_f64_full) ;  /* 0x0000000c007c7944 */ /* 0x000fea0003c00000 */
[----:B------:R-:W-:Y:S02]  /*0350*/  IMAD.MOV.U32 R6, RZ, RZ, R8 ;  /* 0x000000ffff067224 */ /* 0x000fe400078e0008 */
[----:B------:R-:W-:-:S07]  /*0360*/  IMAD.MOV.U32 R7, RZ, RZ, R9 ;  /* 0x000000ffff077224 */ /* 0x000fce00078e0009 */
.L_x_1:
[----:B------:R-:W-:Y:S05]  /*0370*/  BSYNC.RECONVERGENT B0 ;  /* 0x0000000000007941 */ /* 0x000fea0003800200 */
.L_x_0:
[----:B------:R-:W0:Y:S01]  /*0380*/  MUFU.RCP64H R9, 9 ;  /* 0x4022000000097908 */ /* 0x000e220000001800 */
[----:B------:R-:W1:Y:S01]  /*0390*/  LDS R0, [R4+0x4] ;  /* 0x0000040004007984 */ /* 0x000e620000000800 */
[----:B------:R-:W-:Y:S01]  /*03a0*/  IMAD.MOV.U32 R10, RZ, RZ, 0x0 ;  /* 0x00000000ff0a7424 */ /* 0x000fe200078e00ff */
[----:B------:R-:W-:Y:S01]  /*03b0*/  DADD R6, RZ, R6 ;  /* 0x00000000ff067229 */ /* 0x000fe20000000006 */
[----:B------:R-:W-:Y:S01]  /*03c0*/  IMAD.MOV.U32 R11, RZ, RZ, 0x40220000 ;  /* 0x40220000ff0b7424 */ /* 0x000fe200078e00ff */
[----:B------:R-:W-:Y:S01]  /*03d0*/  BSSY.RECONVERGENT B0, `(.L_x_2) ;  /* 0x0000012000007945 */ /* 0x000fe20003800200 */
[----:B------:R-:W-:-:S03]  /*03e0*/  IMAD.MOV.U32 R8, RZ, RZ, 0x1 ;  /* 0x00000001ff087424 */ /* 0x000fc600078e00ff */
[----:B------:R-:W-:Y:S03]  /*03f0*/  F2F.F32.F64 R25, R6 ;  /* 0x0000000600197310 */ /* 0x000fe60000301000 */
        /* <DEDUP_REMOVED lines=11> */
[----:B------:R-:W-:-:S13]  /*04b0*/  FSETP.GT.AND P0, PT, |R12|, 1.469367938527859385e-39, PT ;  /* 0x001000000c00780b */ /* 0x000fda0003f04200 */
[----:B------:R-:W-:Y:S05]  /*04c0*/  @P0 BRA P1, `(.L_x_3) ;  /* 0x0000000000080947 */ /* 0x000fea0000800000 */
[----:B------:R-:W-:-:S07]  /*04d0*/  MOV R0, 0x4f0 ;  /* 0x000004f000007802 */ /* 0x000fce0000000f00 */
[----:B------:R-:W-:Y:S05]  /*04e0*/  CALL.REL.NOINC `($__internal_0_$__cuda_sm20_div_rn_f64_full) ;  /* 0x0000000c00147944 */ /* 0x000fea0003c00000 */
.L_x_3:
[----:B------:R-:W-:Y:S05]  /*04f0*/  BSYNC.RECONVERGENT B0 ;  /* 0x0000000000007941 */ /* 0x000fea0003800200 */
.L_x_2:
[----:B------:R-:W0:Y:S01]  /*0500*/  MUFU.RCP64H R7, 9 ;  /* 0x4022000000077908 */ /* 0x000e220000001800 */
[----:B------:R-:W1:Y:S01]  /*0510*/  LDS R0, [R4+0x8] ;  /* 0x0000080004007984 */ /* 0x000e620000000800 */
[----:B------:R-:W-:Y:S01]  /*0520*/  IMAD.MOV.U32 R10, RZ, RZ, 0x0 ;  /* 0x00000000ff0a7424 */ /* 0x000fe200078e00ff */
[----:B------:R-:W-:Y:S01]  /*0530*/  MOV R11, 0x40220000 ;  /* 0x40220000000b7802 */ /* 0x000fe20000000f00 */
[----:B------:R-:W-:Y:S01]  /*0540*/  IMAD.MOV.U32 R6, RZ, RZ, 0x1 ;  /* 0x00000001ff067424 */ /* 0x000fe200078e00ff */
[----:B------:R-:W-:Y:S05]  /*0550*/  BSSY.RECONVERGENT B0, `(.L_x_4) ;  /* 0x0000015000007945 */ /* 0x000fea0003800200 */
[----:B0-----:R-:W-:-:S08]  /*0560*/  DFMA R12, R6, -R10, 1 ;  /* 0x3ff00000060c742b */ /* 0x001fd0000000080a */
[----:B------:R-:W-:-:S08]  /*0570*/  DFMA R12, R12, R12, R12 ;  /* 0x0000000c0c0c722b */ /* 0x000fd0000000000c */
[----:B------:R-:W-:-:S08]  /*0580*/  DFMA R12, R6, R12, R6 ;  /* 0x0000000c060c722b */ /* 0x000fd00000000006 */
[C---:B------:R-:W-:Y:S01]  /*0590*/  DFMA R6, R12.reuse, -R10, 1 ;  /* 0x3ff000000c06742b */ /* 0x040fe2000000080a */
[----:B-1----:R-:W0:Y:S07]  /*05a0*/  F2F.F64.F32 R10, R0 ;  /* 0x00000000000a7310 */ /* 0x002e2e0000201800 */
[----:B------:R-:W-:Y:S01]  /*05b0*/  DFMA R16, R12, R6, R12 ;  /* 0x000000060c10722b */ /* 0x000fe2000000000c */
[----:B------:R-:W1:Y:S07]  /*05c0*/  F2F.F64.F32 R12, R25 ;  /* 0x00000019000c7310 */ /* 0x000e6e0000201800 */
[----:B0-----:R-:W-:Y:S01]  /*05d0*/  DMUL R6, R16, R10 ;  /* 0x0000000a10067228 */ /* 0x001fe20000000000 */
[----:B------:R-:W-:-:S07]  /*05e0*/  FSETP.GEU.AND P1, PT, |R11|, 6.5827683646048100446e-37, PT ;  /* 0x036000000b00780b */ /* 0x000fce0003f2e200 */
[----:B------:R-:W-:Y:S02]  /*05f0*/  DFMA R14, R6, -9, R10 ;  /* 0xc0220000060e782b */ /* 0x000fe4000000000a */
[----:B-1----:R-:W-:-:S06]  /*0600*/  DADD R12, R12, R8 ;  /* 0x000000000c0c7229 */ /* 0x002fcc0000000008 */
[----:B------:R-:W-:Y:S01]  /*0610*/  DFMA R6, R16, R14, R6 ;  /* 0x0000000e1006722b */ /* 0x000fe20000000006 */
[----:B------:R0:W1:Y:S09]  /*0620*/  F2F.F32.F64 R26, R12 ;  /* 0x0000000c001a7310 */ /* 0x0000720000301000 */
[----:B------:R-:W-:-:S05]  /*0630*/  FFMA R8, RZ, 2.53125, R7 ;  /* 0x40220000ff087823 */ /* 0x000fca0000000007 */
[----:B------:R-:W-:-:S13]  /*0640*/  FSETP.GT.AND P0, PT, |R8|, 1.469367938527859385e-39, PT ;  /* 0x001000000800780b */ /* 0x000fda0003f04200 */
[----:B01----:R-:W-:Y:S05]  /*0650*/  @P0 BRA P1, `(.L_x_5) ;  /* 0x0000000000100947 */ /* 0x003fea0000800000 */
[----:B------:R-:W-:-:S07]  /*0660*/  MOV R0, 0x680 ;  /* 0x0000068000007802 */ /* 0x000fce0000000f00 */
[----:B------:R-:W-:Y:S05]  /*0670*/  CALL.REL.NOINC `($__internal_0_$__cuda_sm20_div_rn_f64_full) ;  /* 0x0000000800b07944 */ /* 0x000fea0003c00000 */
[----:B------:R-:W-:Y:S02]  /*0680*/  IMAD.MOV.U32 R6, RZ, RZ, R8 ;  /* 0x000000ffff067224 */ /* 0x000fe400078e0008 */
[----:B------:R-:W-:-:S07]  /*0690*/  IMAD.MOV.U32 R7, RZ, RZ, R9 ;  /* 0x000000ffff077224 */ /* 0x000fce00078e0009 */
.L_x_5:
[----:B------:R-:W-:Y:S05]  /*06a0*/  BSYNC.RECONVERGENT B0 ;  /* 0x0000000000007941 */ /* 0x000fea0003800200 */
.L_x_4:
[----:B------:R-:W0:Y:S01]  /*06b0*/  MUFU.RCP64H R9, 9 ;  /* 0x4022000000097908 */ /* 0x000e220000001800 */
[----:B------:R-:W1:Y:S01]  /*06c0*/  LDS R0, [R4+0x80] ;  /* 0x0000800004007984 */ /* 0x000e620000000800 */
[----:B------:R-:W-:Y:S01]  /*06d0*/  IMAD.MOV.U32 R10, RZ, RZ, 0x0 ;  /* 0x00000000ff0a7424 */ /* 0x000fe200078e00ff */
[----:B------:R-:W-:Y:S01]  /*06e0*/  BSSY.RECONVERGENT B0, `(.L_x_6) ;  /* 0x0000015000007945 */ /* 0x000fe20003800200 */
[----:B------:R-:W-:Y:S02]  /*06f0*/  IMAD.MOV.U32 R11, RZ, RZ, 0x40220000 ;  /* 0x40220000ff0b7424 */ /* 0x000fe400078e00ff */
[----:B------:R-:W-:Y:S02]  /*0700*/  IMAD.MOV.U32 R8, RZ, RZ, 0x1 ;  /* 0x00000001ff087424 */ /* 0x000fe400078e00ff */
[----:B------:R-:W2:Y:S04]  /*0710*/  F2F.F64.F32 R26, R26 ;  /* 0x0000001a001a7310 */ /* 0x000ea80000201800 */
[----:B0-----:R-:W-:-:S02]  /*0720*/  DFMA R12, R8, -R10, 1 ;  /* 0x3ff00000080c742b */ /* 0x001fc4000000080a */
[----:B--2---:R-:W-:-:S06]  /*0730*/  DADD R6, R26, R6 ;  /* 0x000000001a067229 */ /* 0x004fcc0000000006 */
[----:B------:R-:W-:Y:S01]  /*0740*/  DFMA R12, R12, R12, R12 ;  /* 0x0000000c0c0c722b */ /* 0x000fe2000000000c */
[----:B------:R-:W-:Y:S07]  /*0750*/  F2F.F32.F64 R25, R6 ;  /* 0x0000000600197310 */ /* 0x000fee0000301000 */
        /* <DEDUP_REMOVED lines=13> */
.L_x_7:
[----:B------:R-:W-:Y:S05]  /*0830*/  BSYNC.RECONVERGENT B0 ;  /* 0x0000000000007941 */ /* 0x000fea0003800200 */
.L_x_6:
[----:B------:R-:W0:Y:S01]  /*0840*/  MUFU.RCP64H R7, 9 ;  /* 0x4022000000077908 */ /* 0x000e220000001800 */
[----:B------:R-:W1:Y:S01]  /*0850*/  LDS R0, [R4+0x84] ;  /* 0x0000840004007984 */ /* 0x000e620000000800 */
[----:B------:R-:W-:Y:S01]  /*0860*/  IMAD.MOV.U32 R10, RZ, RZ, 0x0 ;  /* 0x00000000ff0a7424 */ /* 0x000fe200078e00ff */
[----:B------:R-:W-:Y:S01]  /*0870*/  BSSY.RECONVERGENT B0, `(.L_x_8) ;  /* 0x0000017000007945 */ /* 0x000fe20003800200 */
[----:B------:R-:W-:Y:S02]  /*0880*/  IMAD.MOV.U32 R11, RZ, RZ, 0x40220000 ;  /* 0x40220000ff0b7424 */ /* 0x000fe400078e00ff */
[----:B------:R-:W-:-:S06]  /*0890*/  IMAD.MOV.U32 R6, RZ, RZ, 0x1 ;  /* 0x00000001ff067424 */ /* 0x000fcc00078e00ff */
        /* <DEDUP_REMOVED lines=20> */
.L_x_9:
[----:B------:R-:W-:Y:S05]  /*09e0*/  BSYNC.RECONVERGENT B0 ;  /* 0x0000000000007941 */ /* 0x000fea0003800200 */
.L_x_8:
[----:B------:R-:W0:Y:S01]  /*09f0*/  MUFU.RCP64H R9, 9 ;  /* 0x4022000000097908 */ /* 0x000e220000001800 */
[----:B------:R-:W1:Y:S01]  /*0a00*/  LDS R0, [R4+0x88] ;  /* 0x0000880004007984 */ /* 0x000e620000000800 */
[----:B------:R-:W-:Y:S01]  /*0a10*/  MOV R10, 0x0 ;  /* 0x00000000000a7802 */ /* 0x000fe20000000f00 */
[----:B------:R-:W-:Y:S01]  /*0a20*/  IMAD.MOV.U32 R11, RZ, RZ, 0x40220000 ;  /* 0x40220000ff0b7424 */ /* 0x000fe200078e00ff */
[----:B------:R-:W-:Y:S01]  /*0a30*/  BSSY.RECONVERGENT B0, `(.L_x_10) ;  /* 0x0000014000007945 */ /* 0x000fe20003800200 */
[----:B------:R-:W-:-:S03]  /*0a40*/  IMAD.MOV.U32 R8, RZ, RZ, 0x1 ;  /* 0x00000001ff087424 */ /* 0x000fc600078e00ff */
[----:B------:R-:W2:Y:S03]  /*0a50*/  F2F.F64.F32 R26, R26 ;  /* 0x0000001a001a7310 */ /* 0x000ea60000201800 */
[----:B0-----:R-:W-:Y:S02]  /*0a60*/  DFMA R12, R8, -R10, 1 ;  /* 0x3ff00000080c742b */ /* 0x001fe4000000080a */
        /* <DEDUP_REMOVED lines=16> */
.L_x_11:
[----:B------:R-:W-:Y:S05]  /*0b70*/  BSYNC.RECONVERGENT B0 ;  /* 0x0000000000007941 */ /* 0x000fea0003800200 */
.L_x_10:
        /* <DEDUP_REMOVED lines=26> */
.L_x_13:
[----:B------:R-:W-:Y:S05]  /*0d20*/  BSYNC.RECONVERGENT B0 ;  /* 0x0000000000007941 */ /* 0x000fea0003800200 */
.L_x_12:
        /* <DEDUP_REMOVED lines=24> */
.L_x_15:
[----:B------:R-:W-:Y:S05]  /*0eb0*/  BSYNC.RECONVERGENT B0 ;  /* 0x0000000000007941 */ /* 0x000fea0003800200 */
.L_x_14:
[----:B------:R-:W0:Y:S01]  /*0ec0*/  LDCU UR5, c[0x0][0x390] ;  /* 0x00007200ff0577ac */ /* 0x000e220008000800 */
[----:B------:R-:W-:-:S04]  /*0ed0*/  VIMNMX R0, PT, PT, R2, R3, !PT ;  /* 0x0000000302007248 */ /* 0x000fc80007fe0100 */
[----:B0-----:R-:W-:-:S13]  /*0ee0*/  ISETP.GE.AND P0, PT, R0, UR5, PT ;  /* 0x0000000500007c0c */ /* 0x001fda000bf06270 */
[----:B------:R-:W-:Y:S05]  /*0ef0*/  @P0 EXIT ;  /* 0x000000000000094d */ /* 0x000fea0003800000 */
[----:B------:R-:W0:Y:S01]  /*0f00*/  MUFU.RCP64H R7, 9 ;  /* 0x4022000000077908 */ /* 0x000e220000001800 */
[----:B------:R-:W1:Y:S01]  /*0f10*/  LDS R4, [R4+0x108] ;  /* 0x0001080004047984 */ /* 0x000e620000000800 */
[----:B------:R-:W-:Y:S01]  /*0f20*/  MOV R12, 0x0 ;  /* 0x00000000000c7802 */ /* 0x000fe20000000f00 */
[----:B------:R-:W-:Y:S01]  /*0f30*/  IMAD.MOV.U32 R13, RZ, RZ, 0x40220000 ;  /* 0x40220000ff0d7424 */ /* 0x000fe200078e00ff */
[----:B------:R-:W-:Y:S01]  /*0f40*/  BSSY.RECONVERGENT B0, `(.L_x_16) ;  /* 0x0000017000007945 */ /* 0x000fe20003800200 */
[----:B------:R-:W-:-:S06]  /*0f50*/  IMAD.MOV.U32 R6, RZ, RZ, 0x1 ;  /* 0x00000001ff067424 */ /* 0x000fcc00078e00ff */
[----:B0-----:R-:W-:-:S08]  /*0f60*/  DFMA R10, R6, -R12, 1 ;  /* 0x3ff00000060a742b */ /* 0x001fd0000000080c */
[----:B------:R-:W-:-:S08]  /*0f70*/  DFMA R10, R10, R10, R10 ;  /* 0x0000000a0a0a722b */ /* 0x000fd0000000000a */
[----:B------:R-:W-:Y:S01]  /*0f80*/  DFMA R14, R6, R10, R6 ;  /* 0x0000000a060e722b */ /* 0x000fe20000000006 */
[----:B------:R-:W0:Y:S07]  /*0f90*/  F2F.F64.F32 R6, R25 ;  /* 0x0000001900067310 */ /* 0x000e2e0000201800 */
[C---:B------:R-:W-:Y:S01]  /*0fa0*/  DFMA R12, R14.reuse, -R12, 1 ;  /* 0x3ff000000e0c742b */ /* 0x040fe2000000080c */
[----:B-1----:R-:W1:Y:S07]  /*0fb0*/  F2F.F64.F32 R10, R4 ;  /* 0x00000004000a7310 */ /* 0x002e6e0000201800 */
[----:B------:R-:W-:-:S02]  /*0fc0*/  DFMA R14, R14, R12, R14 ;  /* 0x0000000c0e0e722b */ /* 0x000fc4000000000e */
[----:B0-----:R-:W-:-:S06]  /*0fd0*/  DADD R8, R6, R8 ;  /* 0x0000000006087229 */ /* 0x001fcc0000000008 */
[----:B-1----:R-:W-:Y:S01]  /*0fe0*/  DMUL R12, R14, R10 ;  /* 0x0000000a0e0c7228 */ /* 0x002fe20000000000 */
[----:B------:R-:W-:-:S03]  /*0ff0*/  FSETP.GEU.AND P1, PT, |R11|, 6.5827683646048100446e-37, PT ;  /* 0x036000000b00780b */ /* 0x000fc60003f2e200 */
[----:B------:R-:W0:Y:S04]  /*1000*/  F2F.F32.F64 R8, R8 ;  /* 0x0000000800087310 */ /* 0x000e280000301000 */
[----:B------:R-:W-:-:S08]  /*1010*/  DFMA R6, R12, -9, R10 ;  /* 0xc02200000c06782b */ /* 0x000fd0000000000a */
[----:B------:R-:W-:Y:S01]  /*1020*/  DFMA R6, R14, R6, R12 ;  /* 0x000000060e06722b */ /* 0x000fe2000000000c */
[----:B0-----:R0:W1:Y:S09]  /*1030*/  F2F.F64.F32 R26, R8 ;  /* 0x00000008001a7310 */ /* 0x0010720000201800 */
[----:B------:R-:W-:-:S05]  /*1040*/  FFMA R0, RZ, 2.53125, R7 ;  /* 0x40220000ff007823 */ /* 0x000fca0000000007 */
[----:B------:R-:W-:-:S13]  /*1050*/  FSETP.GT.AND P0, PT, |R0|, 1.469367938527859385e-39, PT ;  /* 0x001000000000780b */ /* 0x000fda0003f04200 */
[----:B01----:R-:W-:Y:S05]  /*1060*/  @P0 BRA P1, `(.L_x_17) ;  /* 0x0000000000100947 */ /* 0x003fea0000800000 */
[----:B------:R-:W-:-:S07]  /*1070*/  MOV R0, 0x1090 ;  /* 0x0000109000007802 */ /* 0x000fce0000000f00 */
[----:B------:R-:W-:Y:S05]  /*1080*/  CALL.REL.NOINC `($__internal_0_$__cuda_sm20_div_rn_f64_full) ;  /* 0x00000000002c7944 */ /* 0x000fea0003c00000 */
[----:B------:R-:W-:Y:S02]  /*1090*/  IMAD.MOV.U32 R6, RZ, RZ, R8 ;  /* 0x000000ffff067224 */ /* 0x000fe400078e0008 */
[----:B------:R-:W-:-:S07]  /*10a0*/  IMAD.MOV.U32 R7, RZ, RZ, R9 ;  /* 0x000000ffff077224 */ /* 0x000fce00078e0009 */
.L_x_17:
[----:B------:R-:W-:Y:S05]  /*10b0*/  BSYNC.RECONVERGENT B0 ;  /* 0x0000000000007941 */ /* 0x000fea0003800200 */
.L_x_16:
[----:B------:R-:W0:Y:S01]  /*10c0*/  LDC.64 R4, c[0x0][0x388] ;  /* 0x0000e200ff047b82 */ /* 0x000e220000000a00 */
[----:B------:R-:W1:Y:S01]  /*10d0*/  LDCU UR5, c[0x0][0x390] ;  /* 0x00007200ff0577ac */ /* 0x000e620008000800 */
[----:B------:R-:W-:-:S10]  /*10e0*/  DADD R26, R26, R6 ;  /* 0x000000001a1a7229 */ /* 0x000fd40000000006 */
[----:B------:R-:W2:Y:S01]  /*10f0*/  F2F.F32.F64 R27, R26 ;  /* 0x0000001a001b7310 */ /* 0x000ea20000301000 */
[----:B-1----:R-:W-:-:S04]  /*1100*/  IMAD R3, R2, UR5, R3 ;  /* 0x0000000502037c24 */ /* 0x002fc8000f8e0203 */
[----:B0-----:R-:W-:-:S05]  /*1110*/  IMAD.WIDE R2, R3, 0x4, R4 ;  /* 0x0000000403027825 */ /* 0x001fca00078e0204 */
[----:B--2---:R-:W-:Y:S01]  /*1120*/  STG.E desc[UR6][R2.64], R27 ;  /* 0x0000001b02007986 */ /* 0x004fe2000c101906 */
[----:B------:R-:W-:Y:S05]  /*1130*/  EXIT ;  /* 0x000000000000794d */ /* 0x000fea0003800000 */
        .weak           $__internal_0_$__cuda_sm20_div_rn_f64_full
        .type           $__internal_0_$__cuda_sm20_div_rn_f64_full,@function
        .size           $__internal_0_$__cuda_sm20_div_rn_f64_full,(.L_x_24 - $__internal_0_$__cuda_sm20_div_rn_f64_full)
$__internal_0_$__cuda_sm20_div_rn_f64_full:
[C---:B------:R-:W-:Y:S01]  /*1140*/  FSETP.GEU.AND P0, PT, |R5|.reuse, 1.469367938527859385e-39, PT ;  /* 0x001000000500780b */ /* 0x040fe20003f0e200 */
[----:B------:R-:W-:Y:S01]  /*1150*/  IMAD.U32 R12, RZ, RZ, UR4 ;  /* 0x00000004ff0c7e24 */ /* 0x000fe2000f8e00ff */
[----:B------:R-:W-:Y:S01]  /*1160*/  LOP3.LUT R6, R5, 0x800fffff, RZ, 0xc0, !PT ;  /* 0x800fffff05067812 */ /* 0x000fe200078ec0ff */
[----:B------:R-:W-:Y:S01]  /*1170*/  IMAD.MOV.U32 R13, RZ, RZ, R5 ;  /* 0x000000ffff0d7224 */ /* 0x000fe200078e0005 */
[C---:B------:R-:W-:Y:S01]  /*1180*/  FSETP.GEU.AND P2, PT, |R11|.reuse, 1.469367938527859385e-39, PT ;  /* 0x001000000b00780b */ /* 0x040fe20003f4e200 */
[----:B------:R-:W-:Y:S01]  /*1190*/  IMAD.U32 R14, RZ, RZ, UR4 ;  /* 0x00000004ff0e7e24 */ /* 0x000fe2000f8e00ff */
[----:B------:R-:W-:Y:S01]  /*11a0*/  LOP3.LUT R15, R6, 0x3ff00000, RZ, 0xfc, !PT ;  /* 0x3ff00000060f7812 */ /* 0x000fe200078efcff */
[----:B------:R-:W-:Y:S01]  /*11b0*/  IMAD.MOV.U32 R8, RZ, RZ, 0x1 ;  /* 0x00000001ff087424 */ /* 0x000fe200078e00ff */
[----:B------:R-:W-:Y:S01]  /*11c0*/  LOP3.LUT R6, R11, 0x7ff00000, RZ, 0xc0, !PT ;  /* 0x7ff000000b067812 */ /* 0x000fe200078ec0ff */
[----:B------:R-:W-:Y:S01]  /*11d0*/  BSSY.RECONVERGENT B1, `(.L_x_18) ;  /* 0x0000050000017945 */ /* 0x000fe20003800200 */
[----:B------:R-:W-:-:S03]  /*11e0*/  LOP3.LUT R23, R5, 0x7ff00000, RZ, 0xc0, !PT ;  /* 0x7ff0000005177812 */ /* 0x000fc600078ec0ff */
[----:B------:R-:W-:Y:S01]  /*11f0*/  @!P0 DMUL R14, R12, 8.98846567431157953865e+307 ;  /* 0x7fe000000c0e8828 */ /* 0x000fe20000000000 */
[C---:B------:R-:W-:Y:S01]  /*1200*/  ISETP.GE.U32.AND P1, PT, R6.reuse, R23, PT ;  /* 0x000000170600720c */ /* 0x040fe20003f26070 */
[----:B------:R-:W-:Y:S02]  /*1210*/  IMAD.MOV.U32 R22, RZ, RZ, R6 ;  /* 0x000000ffff167224 */ /* 0x000fe400078e0006 */
[----:B------:R-:W-:Y:S02]  /*1220*/  @!P2 LOP3.LUT R7, R13, 0x7ff00000, RZ, 0xc0, !PT ;  /* 0x7ff000000d07a812 */ /* 0x000fe400078ec0ff */
[----:B------:R-:W0:Y:S01]  /*1230*/  MUFU.RCP64H R9, R15 ;  /* 0x0000000f00097308 */ /* 0x000e220000001800 */
[----:B------:R-:W-:Y:S02]  /*1240*/  @!P2 MOV R20, RZ ;  /* 0x000000ff0014a202 */ /* 0x000fe40000000f00 */
[----:B------:R-:W-:Y:S01]  /*1250*/  @!P2 ISETP.GE.U32.AND P3, PT, R6, R7, PT ;  /* 0x000000070600a20c */ /* 0x000fe20003f66070 */
[----:B------:R-:W-:Y:S01]  /*1260*/  IMAD.MOV.U32 R7, RZ, RZ, 0x1ca00000 ;  /* 0x1ca00000ff077424 */ /* 0x000fe200078e00ff */
[----:B------:R-:W-:-:S04]  /*1270*/  @!P0 LOP3.LUT R23, R15, 0x7ff00000, RZ, 0xc0, !PT ;  /* 0x7ff000000f178812 */ /* 0x000fc800078ec0ff */
[----:B------:R-:W-:Y:S01]  /*1280*/  @!P2 SEL R17, R7, 0x63400000, !P3 ;  /* 0x634000000711a807 */ /* 0x000fe20005800000 */
[----:B0-----:R-:W-:-:S08]  /*1290*/  DFMA R18, R8, -R14, 1 ;  /* 0x3ff000000812742b */ /* 0x001fd0000000080e */
[----:B------:R-:W-:-:S08]  /*12a0*/  DFMA R18, R18, R18, R18 ;  /* 0x000000121212722b */ /* 0x000fd00000000012 */
[----:B------:R-:W-:Y:S01]  /*12b0*/  DFMA R18, R8, R18, R8 ;  /* 0x000000120812722b */ /* 0x000fe20000000008 */
[--C-:B------:R-:W-:Y:S02]  /*12c0*/  @!P2 LOP3.LUT R8, R17, 0x80000000, R11.reuse, 0xf8, !PT ;  /* 0x800000001108a812 */ /* 0x100fe400078ef80b */
[----:B------:R-:W-:Y:S02]  /*12d0*/  SEL R9, R7, 0x63400000, !P1 ;  /* 0x6340000007097807 */ /* 0x000fe40004800000 */
[----:B------:R-:W-:Y:S01]  /*12e0*/  @!P2 LOP3.LUT R21, R8, 0x100000, RZ, 0xfc, !PT ;  /* 0x001000000815a812 */ /* 0x000fe200078efcff */
[----:B------:R-:W-:Y:S01]  /*12f0*/  IMAD.MOV.U32 R8, RZ, RZ, R10 ;  /* 0x000000ffff087224 */ /* 0x000fe200078e000a */
[----:B------:R-:W-:Y:S01]  /*1300*/  LOP3.LUT R9, R9, 0x800fffff, R11, 0xf8, !PT ;  /* 0x800fffff09097812 */ /* 0x000fe200078ef80b */
[----:B------:R-:W-:-:S05]  /*1310*/  DFMA R16, R18, -R14, 1 ;  /* 0x3ff000001210742b */ /* 0x000fca000000080e */
[----:B------:R-:W-:-:S03]  /*1320*/  @!P2 DFMA R8, R8, 2, -R20 ;  /* 0x400000000808a82b */ /* 0x000fc60000000814 */
[----:B------:R-:W-:-:S07]  /*1330*/  DFMA R16, R18, R16, R18 ;  /* 0x000000101210722b */ /* 0x000fce0000000012 */
[----:B------:R-:W-:Y:S01]  /*1340*/  @!P2 LOP3.LUT R22, R9, 0x7ff00000, RZ, 0xc0, !PT ;  /* 0x7ff000000916a812 */ /* 0x000fe200078ec0ff */
[----:B------:R-:W-:-:S04]  /*1350*/  DMUL R18, R16, R8 ;  /* 0x0000000810127228 */ /* 0x000fc80000000000 */
[----:B------:R-:W-:-:S04]  /*1360*/  VIADD R24, R22, 0xffffffff ;  /* 0xffffffff16187836 */ /* 0x000fc80000000000 */
[----:B------:R-:W-:Y:S01]  /*1370*/  DFMA R20, R18, -R14, R8 ;  /* 0x8000000e1214722b */ /* 0x000fe20000000008 */
[----:B------:R-:W-:Y:S01]  /*1380*/  ISETP.GT.U32.AND P0, PT, R24, 0x7feffffe, PT ;  /* 0x7feffffe1800780c */ /* 0x000fe20003f04070 */
[----:B------:R-:W-:-:S05]  /*1390*/  VIADD R24, R23, 0xffffffff ;  /* 0xffffffff17187836 */ /* 0x000fca0000000000 */
[----:B------:R-:W-:Y:S01]  /*13a0*/  ISETP.GT.U32.OR P0, PT, R24, 0x7feffffe, P0 ;  /* 0x7feffffe1800780c */ /* 0x000fe20000704470 */
[----:B------:R-:W-:-:S12]  /*13b0*/  DFMA R20, R16, R20, R18 ;  /* 0x000000141014722b */ /* 0x000fd80000000012 */
[----:B------:R-:W-:Y:S05]  /*13c0*/  @P0 BRA `(.L_x_19) ;  /* 0x00000000006c0947 */ /* 0x000fea0003800000 */
[----:B------:R-:W-:-:S04]  /*13d0*/  LOP3.LUT R11, R13, 0x7ff00000, RZ, 0xc0, !PT ;  /* 0x7ff000000d0b7812 */ /* 0x000fc800078ec0ff */
[CC--:B------:R-:W-:Y:S02]  /*13e0*/  VIADDMNMX R10, R6.reuse, -R11.reuse, 0xb9600000, !PT ;  /* 0xb9600000060a7446 */ /* 0x0c0fe4000780090b */
[----:B------:R-:W-:Y:S02]  /*13f0*/  ISETP.GE.U32.AND P0, PT, R6, R11, PT ;  /* 0x0000000b0600720c */ /* 0x000fe40003f06070 */
[----:B------:R-:W-:Y:S02]  /*1400*/  VIMNMX R10, PT, PT, R10, 0x46a00000, PT ;  /* 0x46a000000a0a7848 */ /* 0x000fe40003fe0100 */
[----:B------:R-:W-:-:S05]  /*1410*/  SEL R7, R7, 0x63400000, !P0 ;  /* 0x6340000007077807 */ /* 0x000fca0004000000 */
[----:B------:R-:W-:Y:S02]  /*1420*/  IMAD.IADD R16, R10, 0x1, -R7 ;  /* 0x000000010a107824 */ /* 0x000fe400078e0a07 */
[----:B------:R-:W-:Y:S02]  /*1430*/  IMAD.MOV.U32 R10, RZ, RZ, RZ ;  /* 0x000000ffff0a7224 */ /* 0x000fe400078e00ff */
[----:B------:R-:W-:-:S06]  /*1440*/  VIADD R11, R16, 0x7fe00000 ;  /* 0x7fe00000100b7836 */ /* 0x000fcc0000000000 */
[----:B------:R-:W-:-:S10]  /*1450*/  DMUL R6, R20, R10 ;  /* 0x0000000a14067228 */ /* 0x000fd40000000000 */
[----:B------:R-:W-:-:S13]  /*1460*/  FSETP.GTU.AND P0, PT, |R7|, 1.469367938527859385e-39, PT ;  /* 0x001000000700780b */ /* 0x000fda0003f0c200 */
[----:B------:R-:W-:Y:S05]  /*1470*/  @P0 BRA `(.L_x_20) ;  /* 0x0000000000940947 */ /* 0x000fea0003800000 */
[----:B------:R-:W-:Y:S01]  /*1480*/  DFMA R8, R20, -R14, R8 ;  /* 0x8000000e1408722b */ /* 0x000fe20000000008 */
[----:B------:R-:W-:-:S09]  /*1490*/  IMAD.MOV.U32 R10, RZ, RZ, RZ ;  /* 0x000000ffff0a7224 */ /* 0x000fd200078e00ff */
[C---:B------:R-:W-:Y:S02]  /*14a0*/  FSETP.NEU.AND P0, PT, R9.reuse, RZ, PT ;  /* 0x000000ff0900720b */ /* 0x040fe40003f0d000 */
[----:B------:R-:W-:-:S04]  /*14b0*/  LOP3.LUT R13, R9, 0x80000000, R13, 0x48, !PT ;  /* 0x80000000090d7812 */ /* 0x000fc800078e480d */
[----:B------:R-:W-:-:S07]  /*14c0*/  LOP3.LUT R11, R13, R11, RZ, 0xfc, !PT ;  /* 0x0000000b0d0b7212 */ /* 0x000fce00078efcff */
[----:B------:R-:W-:Y:S05]  /*14d0*/  @!P0 BRA `(.L_x_20) ;  /* 0x00000000007c8947 */ /* 0x000fea0003800000 */
[----:B------:R-:W-:Y:S01]  /*14e0*/  IMAD.MOV R9, RZ, RZ, -R16 ;  /* 0x000000ffff097224 */ /* 0x000fe200078e0a10 */
[----:B------:R-:W-:Y:S01]  /*14f0*/  DMUL.RP R10, R20, R10 ;  /* 0x0000000a140a7228 */ /* 0x000fe20000008000 */
[----:B------:R-:W-:-:S06]  /*1500*/  IMAD.MOV.U32 R8, RZ, RZ, RZ ;  /* 0x000000ffff087224 */ /* 0x000fcc00078e00ff */
[----:B------:R-:W-:-:S03]  /*1510*/  DFMA R8, R6, -R8, R20 ;  /* 0x800000080608722b */ /* 0x000fc60000000014 */
[----:B------:R-:W-:-:S03]  /*1520*/  LOP3.LUT R13, R11, R13, RZ, 0x3c, !PT ;  /* 0x0000000d0b0d7212 */ /* 0x000fc600078e3cff */
[----:B------:R-:W-:-:S04]  /*1530*/  IADD3 R8, PT, PT, -R16, -0x43300000, RZ ;  /* 0xbcd0000010087810 */ /* 0x000fc80007ffe1ff */
[----:B------:R-:W-:-:S04]  /*1540*/  FSETP.NEU.AND P0, PT, |R9|, R8, PT ;  /* 0x000000080900720b */ /* 0x000fc80003f0d200 */
[----:B------:R-:W-:Y:S02]  /*1550*/  FSEL R6, R10, R6, !P0 ;  /* 0x000000060a067208 */ /* 0x000fe40004000000 */
[----:B------:R-:W-:Y:S01]  /*1560*/  FSEL R7, R13, R7, !P0 ;  /* 0x000000070d077208 */ /* 0x000fe20004000000 */
[----:B------:R-:W-:Y:S06]  /*1570*/  BRA `(.L_x_20) ;  /* 0x0000000000547947 */ /* 0x000fec0003800000 */
.L_x_19:
[----:B------:R-:W-:-:S14]  /*1580*/  DSETP.NAN.AND P0, PT, R10, R10, PT ;  /* 0x0000000a0a00722a */ /* 0x000fdc0003f08000 */
[----:B------:R-:W-:Y:S05]  /*1590*/  @P0 BRA `(.L_x_21) ;  /* 0x0000000000440947 */ /* 0x000fea0003800000 */
[----:B------:R-:W-:-:S14]  /*15a0*/  DSETP.NAN.AND P0, PT, R12, R12, PT ;  /* 0x0000000c0c00722a */ /* 0x000fdc0003f08000 */
[----:B------:R-:W-:Y:S05]  /*15b0*/  @P0 BRA `(.L_x_22) ;  /* 0x0000000000300947 */ /* 0x000fea0003800000 */
[----:B------:R-:W-:Y:S01]  /*15c0*/  ISETP.NE.AND P0, PT, R22, R23, PT ;  /* 0x000000171600720c */ /* 0x000fe20003f05270 */
[----:B------:R-:W-:Y:S01]  /*15d0*/  IMAD.MOV.U32 R6, RZ, RZ, 0x0 ;  /* 0x00000000ff067424 */ /* 0x000fe200078e00ff */
[----:B------:R-:W-:-:S11]  /*15e0*/  MOV R7, 0xfff80000 ;  /* 0xfff8000000077802 */ /* 0x000fd60000000f00 */
[----:B------:R-:W-:Y:S05]  /*15f0*/  @!P0 BRA `(.L_x_20) ;  /* 0x0000000000348947 */ /* 0x000fea0003800000 */
[----:B------:R-:W-:Y:S02]  /*1600*/  ISETP.NE.AND P0, PT, R22, 0x7ff00000, PT ;  /* 0x7ff000001600780c */ /* 0x000fe40003f05270 */
[----:B------:R-:W-:Y:S02]  /*1610*/  LOP3.LUT R7, R11, 0x80000000, R13, 0x48, !PT ;  /* 0x800000000b077812 */ /* 0x000fe400078e480d */
[----:B------:R-:W-:-:S13]  /*1620*/  ISETP.EQ.OR P0, PT, R23, RZ, !P0 ;  /* 0x000000ff1700720c */ /* 0x000fda0004702670 */
[----:B------:R-:W-:Y:S01]  /*1630*/  @P0 LOP3.LUT R8, R7, 0x7ff00000, RZ, 0xfc, !PT ;  /* 0x7ff0000007080812 */ /* 0x000fe200078efcff */
[----:B------:R-:W-:Y:S02]  /*1640*/  @!P0 IMAD.MOV.U32 R6, RZ, RZ, RZ ;  /* 0x000000ffff068224 */ /* 0x000fe400078e00ff */
[----:B------:R-:W-:Y:S02]  /*1650*/  @P0 IMAD.MOV.U32 R6, RZ, RZ, RZ ;  /* 0x000000ffff060224 */ /* 0x000fe400078e00ff */
[----:B------:R-:W-:Y:S01]  /*1660*/  @P0 IMAD.MOV.U32 R7, RZ, RZ, R8 ;  /* 0x000000ffff070224 */ /* 0x000fe200078e0008 */
[----:B------:R-:W-:Y:S06]  /*1670*/  BRA `(.L_x_20) ;  /* 0x0000000000147947 */ /* 0x000fec0003800000 */
.L_x_22:
[----:B------:R-:W-:Y:S01]  /*1680*/  LOP3.LUT R7, R13, 0x80000, RZ, 0xfc, !PT ;  /* 0x000800000d077812 */ /* 0x000fe200078efcff */
[----:B------:R-:W-:Y:S01]  /*1690*/  IMAD.MOV.U32 R6, RZ, RZ, R12 ;  /* 0x000000ffff067224 */ /* 0x000fe200078e000c */
[----:B------:R-:W-:Y:S06]  /*16a0*/  BRA `(.L_x_20) ;  /* 0x0000000000087947 */ /* 0x000fec0003800000 */
.L_x_21:
[----:B------:R-:W-:Y:S01]  /*16b0*/  LOP3.LUT R7, R11, 0x80000, RZ, 0xfc, !PT ;  /* 0x000800000b077812 */ /* 0x000fe200078efcff */
[----:B------:R-:W-:-:S07]  /*16c0*/  IMAD.MOV.U32 R6, RZ, RZ, R10 ;  /* 0x000000ffff067224 */ /* 0x000fce00078e000a */
.L_x_20:
[----:B------:R-:W-:Y:S05]  /*16d0*/  BSYNC.RECONVERGENT B1 ;  /* 0x0000000000017941 */ /* 0x000fea0003800200 */
.L_x_18:
[----:B------:R-:W-:Y:S02]  /*16e0*/  IMAD.MOV.U32 R8, RZ, RZ, R6 ;  /* 0x000000ffff087224 */ /* 0x000fe400078e0006 */
[----:B------:R-:W-:Y:S02]  /*16f0*/  IMAD.MOV.U32 R9, RZ, RZ, R7 ;  /* 0x000000ffff097224 */ /* 0x000fe400078e0007 */
[----:B------:R-:W-:Y:S02]  /*1700*/  IMAD.MOV.U32 R6, RZ, RZ, R0 ;  /* 0x000000ffff067224 */ /* 0x000fe400078e0000 */
[----:B------:R-:W-:-:S04]  /*1710*/  IMAD.MOV.U32 R7, RZ, RZ, 0x0 ;  /* 0x00000000ff077424 */ /* 0x000fc800078e00ff */
[----:B------:R-:W-:Y:S05]  /*1720*/  RET.REL.NODEC R6 `(_Z21convolution_2D_DEVICEPfS_i) ;  /* 0xffffffe806347950 */ /* 0x000fea0003c3ffff */
.L_x_23:
[----:B------:R-:W-:-:S00]  /*1730*/  BRA `(.L_x_23) ;  /* 0xfffffffc00fc7947 */ /* 0x000fc0000383ffff */
[----:B------:R-:W-:-:S00]  /*1740*/  NOP ;  /* 0x0000000000007918 */ /* 0x000fc00000000000 */
        /* <DEDUP_REMOVED lines=11> */
.L_x_24:


//--------------------- .nv.shared._Z21convolution_2D_DEVICEPfS_i --------------------------
	.section	.nv.shared._Z21convolution_2D_DEVICEPfS_i,"aw",@nobits
	.sectionflags	@""
	.align	4
.nv.shared._Z21convolution_2D_DEVICEPfS_i:
	.zero		5120


//--------------------- .nv.shared.reserved.0     --------------------------
	.section	.nv.shared.reserved.0,"aw",@nobits
	.weak		__nv_reservedSMEM_offset_0_alias
	.size		__nv_reservedSMEM_offset_0_alias, 0, 64
	.other		__nv_reservedSMEM_offset_0_alias,@"STO_CUDA_RESERVED_SHARED STV_DEFAULT"
__nv_reservedSMEM_offset_0_alias:
	.zero		0
	.zero		64


//--------------------- .nv.constant0._Z21convolution_2D_DEVICEPfS_i --------------------------
	.section	.nv.constant0._Z21convolution_2D_DEVICEPfS_i,"a",@progbits
	.sectionflags	@""
	.align	4
.nv.constant0._Z21convolution_2D_DEVICEPfS_i:
	.zero		916


//--------------------- SYMBOLS --------------------------

	.type		.nv.reservedSmem.offset0,@object
	.size		.nv.reservedSmem.offset0,0x4
	.type		.nv.reservedSmem.cap,@object
	.size		.nv.reservedSmem.cap,0x4
